//
// Generated by NVIDIA NVVM Compiler
//
// Compiler Build ID: CL-36424714
// Cuda compilation tools, release 13.0, V13.0.88
// Based on NVVM 20.0.0
//

.version 9.0
.target sm_100
.address_size 64

	// .globl	_Z8mutationPyiPiiii

.visible .entry _Z8mutationPyiPiiii(
	.param .u64 .ptr .align 1 _Z8mutationPyiPiiii_param_0,
	.param .u32 _Z8mutationPyiPiiii_param_1,
	.param .u64 .ptr .align 1 _Z8mutationPyiPiiii_param_2,
	.param .u32 _Z8mutationPyiPiiii_param_3,
	.param .u32 _Z8mutationPyiPiiii_param_4,
	.param .u32 _Z8mutationPyiPiiii_param_5
)
{
	.reg .pred 	%p<23>;
	.reg .b32 	%r<138>;
	.reg .b64 	%rd<117>;

	ld.param.u64 	%rd38, [_Z8mutationPyiPiiii_param_0];
	ld.param.u32 	%r25, [_Z8mutationPyiPiiii_param_1];
	ld.param.u64 	%rd39, [_Z8mutationPyiPiiii_param_2];
	ld.param.u32 	%r23, [_Z8mutationPyiPiiii_param_3];
	ld.param.u32 	%r24, [_Z8mutationPyiPiiii_param_4];
	ld.param.u32 	%r26, [_Z8mutationPyiPiiii_param_5];
	cvta.to.global.u64 	%rd1, %rd38;
	cvta.to.global.u64 	%rd2, %rd39;
	mov.u32 	%r27, %ctaid.x;
	mov.u32 	%r28, %ntid.x;
	mov.u32 	%r29, %tid.x;
	mad.lo.s32 	%r1, %r27, %r28, %r29;
	mul.lo.s32 	%r2, %r25, %r1;
	setp.le.s32 	%p1, %r26, %r2;
	setp.lt.s32 	%p2, %r23, 1;
	or.pred  	%p3, %p1, %p2;
	@%p3 bra 	$L__BB0_30;
	and.b32  	%r3, %r23, 3;
	setp.lt.u32 	%p4, %r23, 4;
	mov.b32 	%r137, 0;
	@%p4 bra 	$L__BB0_16;
	and.b32  	%r137, %r23, 2147483644;
	neg.s32 	%r135, %r137;
	add.s32 	%r134, %r1, 3;
$L__BB0_3:
	.pragma "nounroll";
	add.s32 	%r9, %r134, -2;
	add.s32 	%r31, %r134, -3;
	rem.u32 	%r32, %r31, %r24;
	mul.wide.s32 	%rd40, %r32, 4;
	add.s64 	%rd41, %rd2, %rd40;
	ld.global.u32 	%r33, [%rd41];
	shr.s32 	%r34, %r33, 31;
	shr.u32 	%r35, %r34, 26;
	add.s32 	%r36, %r33, %r35;
	shr.s32 	%r37, %r36, 6;
	add.s32 	%r38, %r37, %r2;
	and.b32  	%r39, %r36, -64;
	sub.s32 	%r10, %r33, %r39;
	mul.wide.s32 	%rd42, %r38, 8;
	add.s64 	%rd3, %rd1, %rd42;
	ld.global.u64 	%rd4, [%rd3];
	cvt.u32.u64 	%r40, %rd4;
	shr.u32 	%r41, %r40, %r10;
	and.b32  	%r42, %r41, 1;
	setp.eq.b32 	%p5, %r42, 1;
	@%p5 bra 	$L__BB0_5;
	mov.b64 	%rd47, 1;
	shl.b64 	%rd48, %rd47, %r10;
	or.b64  	%rd110, %rd48, %rd4;
	bra.uni 	$L__BB0_6;
$L__BB0_5:
	and.b32  	%r43, %r10, 63;
	mov.b64 	%rd43, -2;
	shl.b64 	%rd44, %rd43, %r43;
	neg.s32 	%r44, %r10;
	and.b32  	%r45, %r44, 63;
	shr.u64 	%rd45, %rd43, %r45;
	or.b64  	%rd46, %rd44, %rd45;
	and.b64  	%rd110, %rd4, %rd46;
$L__BB0_6:
	cvt.s64.s32 	%rd49, %rd110;
	st.global.u64 	[%rd3], %rd49;
	rem.u32 	%r46, %r9, %r24;
	mul.wide.s32 	%rd50, %r46, 4;
	add.s64 	%rd51, %rd2, %rd50;
	ld.global.u32 	%r47, [%rd51];
	shr.s32 	%r48, %r47, 31;
	shr.u32 	%r49, %r48, 26;
	add.s32 	%r50, %r47, %r49;
	shr.s32 	%r51, %r50, 6;
	add.s32 	%r52, %r51, %r2;
	and.b32  	%r53, %r50, -64;
	sub.s32 	%r11, %r47, %r53;
	mul.wide.s32 	%rd52, %r52, 8;
	add.s64 	%rd8, %rd1, %rd52;
	ld.global.u64 	%rd9, [%rd8];
	cvt.u32.u64 	%r54, %rd9;
	shr.u32 	%r55, %r54, %r11;
	and.b32  	%r56, %r55, 1;
	setp.eq.b32 	%p6, %r56, 1;
	not.pred 	%p7, %p6;
	@%p7 bra 	$L__BB0_8;
	and.b32  	%r57, %r11, 63;
	mov.b64 	%rd53, -2;
	shl.b64 	%rd54, %rd53, %r57;
	neg.s32 	%r58, %r11;
	and.b32  	%r59, %r58, 63;
	shr.u64 	%rd55, %rd53, %r59;
	or.b64  	%rd56, %rd54, %rd55;
	and.b64  	%rd111, %rd9, %rd56;
	bra.uni 	$L__BB0_9;
$L__BB0_8:
	mov.b64 	%rd57, 1;
	shl.b64 	%rd58, %rd57, %r11;
	or.b64  	%rd111, %rd58, %rd9;
$L__BB0_9:
	cvt.s64.s32 	%rd59, %rd111;
	st.global.u64 	[%rd8], %rd59;
	add.s32 	%r60, %r9, 1;
	rem.u32 	%r61, %r60, %r24;
	mul.wide.s32 	%rd60, %r61, 4;
	add.s64 	%rd61, %rd2, %rd60;
	ld.global.u32 	%r62, [%rd61];
	shr.s32 	%r63, %r62, 31;
	shr.u32 	%r64, %r63, 26;
	add.s32 	%r65, %r62, %r64;
	shr.s32 	%r66, %r65, 6;
	add.s32 	%r67, %r66, %r2;
	and.b32  	%r68, %r65, -64;
	sub.s32 	%r12, %r62, %r68;
	mul.wide.s32 	%rd62, %r67, 8;
	add.s64 	%rd13, %rd1, %rd62;
	ld.global.u64 	%rd14, [%rd13];
	cvt.u32.u64 	%r69, %rd14;
	shr.u32 	%r70, %r69, %r12;
	and.b32  	%r71, %r70, 1;
	setp.eq.b32 	%p8, %r71, 1;
	not.pred 	%p9, %p8;
	@%p9 bra 	$L__BB0_11;
	and.b32  	%r72, %r12, 63;
	mov.b64 	%rd63, -2;
	shl.b64 	%rd64, %rd63, %r72;
	neg.s32 	%r73, %r12;
	and.b32  	%r74, %r73, 63;
	shr.u64 	%rd65, %rd63, %r74;
	or.b64  	%rd66, %rd64, %rd65;
	and.b64  	%rd112, %rd14, %rd66;
	bra.uni 	$L__BB0_12;
$L__BB0_11:
	mov.b64 	%rd67, 1;
	shl.b64 	%rd68, %rd67, %r12;
	or.b64  	%rd112, %rd68, %rd14;
$L__BB0_12:
	cvt.s64.s32 	%rd69, %rd112;
	st.global.u64 	[%rd13], %rd69;
	rem.u32 	%r75, %r134, %r24;
	mul.wide.s32 	%rd70, %r75, 4;
	add.s64 	%rd71, %rd2, %rd70;
	ld.global.u32 	%r76, [%rd71];
	shr.s32 	%r77, %r76, 31;
	shr.u32 	%r78, %r77, 26;
	add.s32 	%r79, %r76, %r78;
	shr.s32 	%r80, %r79, 6;
	add.s32 	%r81, %r80, %r2;
	and.b32  	%r82, %r79, -64;
	sub.s32 	%r13, %r76, %r82;
	mul.wide.s32 	%rd72, %r81, 8;
	add.s64 	%rd18, %rd1, %rd72;
	ld.global.u64 	%rd19, [%rd18];
	cvt.u32.u64 	%r83, %rd19;
	shr.u32 	%r84, %r83, %r13;
	and.b32  	%r85, %r84, 1;
	setp.eq.b32 	%p10, %r85, 1;
	not.pred 	%p11, %p10;
	@%p11 bra 	$L__BB0_14;
	and.b32  	%r86, %r13, 63;
	mov.b64 	%rd73, -2;
	shl.b64 	%rd74, %rd73, %r86;
	neg.s32 	%r87, %r13;
	and.b32  	%r88, %r87, 63;
	shr.u64 	%rd75, %rd73, %r88;
	or.b64  	%rd76, %rd74, %rd75;
	and.b64  	%rd113, %rd19, %rd76;
	bra.uni 	$L__BB0_15;
$L__BB0_14:
	mov.b64 	%rd77, 1;
	shl.b64 	%rd78, %rd77, %r13;
	or.b64  	%rd113, %rd78, %rd19;
$L__BB0_15:
	cvt.s64.s32 	%rd79, %rd113;
	st.global.u64 	[%rd18], %rd79;
	add.s32 	%r135, %r135, 4;
	add.s32 	%r134, %r134, 4;
	setp.ne.s32 	%p12, %r135, 0;
	@%p12 bra 	$L__BB0_3;
$L__BB0_16:
	setp.eq.s32 	%p13, %r3, 0;
	@%p13 bra 	$L__BB0_30;
	setp.eq.s32 	%p14, %r3, 1;
	@%p14 bra 	$L__BB0_25;
	add.s32 	%r17, %r137, %r1;
	rem.u32 	%r89, %r17, %r24;
	mul.wide.s32 	%rd80, %r89, 4;
	add.s64 	%rd81, %rd2, %rd80;
	ld.global.u32 	%r90, [%rd81];
	shr.s32 	%r91, %r90, 31;
	shr.u32 	%r92, %r91, 26;
	add.s32 	%r93, %r90, %r92;
	shr.s32 	%r94, %r93, 6;
	add.s32 	%r95, %r94, %r2;
	and.b32  	%r96, %r93, -64;
	sub.s32 	%r18, %r90, %r96;
	mul.wide.s32 	%rd82, %r95, 8;
	add.s64 	%rd23, %rd1, %rd82;
	ld.global.u64 	%rd24, [%rd23];
	cvt.u32.u64 	%r97, %rd24;
	shr.u32 	%r98, %r97, %r18;
	and.b32  	%r99, %r98, 1;
	setp.eq.b32 	%p15, %r99, 1;
	not.pred 	%p16, %p15;
	@%p16 bra 	$L__BB0_20;
	and.b32  	%r100, %r18, 63;
	mov.b64 	%rd83, -2;
	shl.b64 	%rd84, %rd83, %r100;
	neg.s32 	%r101, %r18;
	and.b32  	%r102, %r101, 63;
	shr.u64 	%rd85, %rd83, %r102;
	or.b64  	%rd86, %rd84, %rd85;
	and.b64  	%rd114, %rd24, %rd86;
	bra.uni 	$L__BB0_21;
$L__BB0_20:
	mov.b64 	%rd87, 1;
	shl.b64 	%rd88, %rd87, %r18;
	or.b64  	%rd114, %rd88, %rd24;
$L__BB0_21:
	cvt.s64.s32 	%rd89, %rd114;
	st.global.u64 	[%rd23], %rd89;
	add.s32 	%r103, %r17, 1;
	rem.u32 	%r104, %r103, %r24;
	mul.wide.s32 	%rd90, %r104, 4;
	add.s64 	%rd91, %rd2, %rd90;
	ld.global.u32 	%r105, [%rd91];
	shr.s32 	%r106, %r105, 31;
	shr.u32 	%r107, %r106, 26;
	add.s32 	%r108, %r105, %r107;
	shr.s32 	%r109, %r108, 6;
	add.s32 	%r110, %r109, %r2;
	and.b32  	%r111, %r108, -64;
	sub.s32 	%r19, %r105, %r111;
	mul.wide.s32 	%rd92, %r110, 8;
	add.s64 	%rd28, %rd1, %rd92;
	ld.global.u64 	%rd29, [%rd28];
	cvt.u32.u64 	%r112, %rd29;
	shr.u32 	%r113, %r112, %r19;
	and.b32  	%r114, %r113, 1;
	setp.eq.b32 	%p17, %r114, 1;
	not.pred 	%p18, %p17;
	@%p18 bra 	$L__BB0_23;
	and.b32  	%r115, %r19, 63;
	mov.b64 	%rd93, -2;
	shl.b64 	%rd94, %rd93, %r115;
	neg.s32 	%r116, %r19;
	and.b32  	%r117, %r116, 63;
	shr.u64 	%rd95, %rd93, %r117;
	or.b64  	%rd96, %rd94, %rd95;
	and.b64  	%rd115, %rd29, %rd96;
	bra.uni 	$L__BB0_24;
$L__BB0_23:
	mov.b64 	%rd97, 1;
	shl.b64 	%rd98, %rd97, %r19;
	or.b64  	%rd115, %rd98, %rd29;
$L__BB0_24:
	cvt.s64.s32 	%rd99, %rd115;
	st.global.u64 	[%rd28], %rd99;
	add.s32 	%r137, %r137, 2;
$L__BB0_25:
	and.b32  	%r118, %r23, 1;
	setp.eq.b32 	%p19, %r118, 1;
	not.pred 	%p20, %p19;
	@%p20 bra 	$L__BB0_30;
	add.s32 	%r119, %r137, %r1;
	rem.u32 	%r120, %r119, %r24;
	mul.wide.s32 	%rd100, %r120, 4;
	add.s64 	%rd101, %rd2, %rd100;
	ld.global.u32 	%r121, [%rd101];
	shr.s32 	%r122, %r121, 31;
	shr.u32 	%r123, %r122, 26;
	add.s32 	%r124, %r121, %r123;
	shr.s32 	%r125, %r124, 6;
	add.s32 	%r126, %r125, %r2;
	and.b32  	%r127, %r124, -64;
	sub.s32 	%r22, %r121, %r127;
	mul.wide.s32 	%rd102, %r126, 8;
	add.s64 	%rd33, %rd1, %rd102;
	ld.global.u64 	%rd34, [%rd33];
	cvt.u32.u64 	%r128, %rd34;
	shr.u32 	%r129, %r128, %r22;
	and.b32  	%r130, %r129, 1;
	setp.eq.b32 	%p21, %r130, 1;
	not.pred 	%p22, %p21;
	@%p22 bra 	$L__BB0_28;
	and.b32  	%r131, %r22, 63;
	mov.b64 	%rd103, -2;
	shl.b64 	%rd104, %rd103, %r131;
	neg.s32 	%r132, %r22;
	and.b32  	%r133, %r132, 63;
	shr.u64 	%rd105, %rd103, %r133;
	or.b64  	%rd106, %rd104, %rd105;
	and.b64  	%rd116, %rd34, %rd106;
	bra.uni 	$L__BB0_29;
$L__BB0_28:
	mov.b64 	%rd107, 1;
	shl.b64 	%rd108, %rd107, %r22;
	or.b64  	%rd116, %rd108, %rd34;
$L__BB0_29:
	cvt.s64.s32 	%rd109, %rd116;
	st.global.u64 	[%rd33], %rd109;
$L__BB0_30:
	ret;

}


// ===== COMPILED SASS (sm_100) =====

	.target	sm_100

	.elftype	@"ET_EXEC"


//--------------------- .note.nv.tkinfo           --------------------------
	.section	.note.nv.tkinfo,"",@"SHT_NOTE"
	.sectionflags	@"SHF_NOTE_NV_TKINFO"
	.tkinfo
        /*0018*/ 	.word	0x00000002
        /*0030*/ 	.string	""
        /*0030*/ 	.string	"ptxas"
        /*0030*/ 	.string	"Cuda compilation tools, release 13.0, V13.0.88"
        /*0030*/ 	.string	"Build cuda_13.0.r13.0/compiler.36424714_0"
        /*0030*/ 	.string	"-arch sm_100 -m 64 "



//--------------------- .note.nv.cuinfo           --------------------------
	.section	.note.nv.cuinfo,"",@"SHT_NOTE"
	.sectionflags	@"SHF_NOTE_NV_CUINFO"
        /*0018*/ 	.short	0x0002
        /*001a*/ 	.short	0x0064
        /*001c*/ 	.short	0x0082
	.zero		2


//--------------------- .nv.info                  --------------------------
	.section	.nv.info,"",@"SHT_CUDA_INFO"
	.align	4


	//----- nvinfo : EIATTR_REGCOUNT
	.align		4
        /*0000*/ 	.byte	0x04, 0x2f
        /*0002*/ 	.short	(.L_1 - .L_0)
	.align		4
.L_0:
        /*0004*/ 	.word	index@(_Z8mutationPyiPiiii)
        /*0008*/ 	.word	0x0000001e


	//----- nvinfo : EIATTR_FRAME_SIZE
	.align		4
.L_1:
        /*000c*/ 	.byte	0x04, 0x11
        /*000e*/ 	.short	(.L_3 - .L_2)
	.align		4
.L_2:
        /*0010*/ 	.word	index@(_Z8mutationPyiPiiii)
        /*0014*/ 	.word	0x00000000


	//----- nvinfo : EIATTR_MIN_STACK_SIZE
	.align		4
.L_3:
        /*0018*/ 	.byte	0x04, 0x12
        /*001a*/ 	.short	(.L_5 - .L_4)
	.align		4
.L_4:
        /*001c*/ 	.word	index@(_Z8mutationPyiPiiii)
        /*0020*/ 	.word	0x00000000
.L_5:


//--------------------- .nv.compat                --------------------------
	.section	.nv.compat,"",@"SHT_CUDA_COMPAT_INFO"
	.align	4
        /*0000*/ 	.byte	0x02, 0x09, 0x00, 0x00, 0x02, 0x02, 0x01, 0x00, 0x02, 0x05, 0x05, 0x00, 0x03, 0x07, 0x01, 0x01
        /*0010*/ 	.byte	0x02, 0x03, 0x00, 0x00, 0x02, 0x06, 0x01, 0x00, 0x04, 0x0b, 0x08, 0x00, 0x09, 0x00, 0x00, 0x00
        /*0020*/ 	.byte	0x00, 0x00, 0x00, 0x00


//--------------------- .nv.info._Z8mutationPyiPiiii --------------------------
	.section	.nv.info._Z8mutationPyiPiiii,"",@"SHT_CUDA_INFO"
	.sectionflags	@""
	.align	4


	//----- nvinfo : EIATTR_CUDA_API_VERSION
	.align		4
        /*0000*/ 	.byte	0x04, 0x37
        /*0002*/ 	.short	(.L_7 - .L_6)
.L_6:
        /*0004*/ 	.word	0x00000082


	//----- nvinfo : EIATTR_KPARAM_INFO
	.align		4
.L_7:
        /*0008*/ 	.byte	0x04, 0x17
        /*000a*/ 	.short	(.L_9 - .L_8)
.L_8:
        /*000c*/ 	.word	0x00000000
        /*0010*/ 	.short	0x0005
        /*0012*/ 	.short	0x0020
        /*0014*/ 	.byte	0x00, 0xf0, 0x11, 0x00


	//----- nvinfo : EIATTR_KPARAM_INFO
	.align		4
.L_9:
        /*0018*/ 	.byte	0x04, 0x17
        /*001a*/ 	.short	(.L_11 - .L_10)
.L_10:
        /*001c*/ 	.word	0x00000000
        /*0020*/ 	.short	0x0004
        /*0022*/ 	.short	0x001c
        /*0024*/ 	.byte	0x00, 0xf0, 0x11, 0x00


	//----- nvinfo : EIATTR_KPARAM_INFO
	.align		4
.L_11:
        /*0028*/ 	.byte	0x04, 0x17
        /*002a*/ 	.short	(.L_13 - .L_12)
.L_12:
        /*002c*/ 	.word	0x00000000
        /*0030*/ 	.short	0x0003
        /*0032*/ 	.short	0x0018
        /*0034*/ 	.byte	0x00, 0xf0, 0x11, 0x00


	//----- nvinfo : EIATTR_KPARAM_INFO
	.align		4
.L_13:
        /*0038*/ 	.byte	0x04, 0x17
        /*003a*/ 	.short	(.L_15 - .L_14)
.L_14:
        /*003c*/ 	.word	0x00000000
        /*0040*/ 	.short	0x0002
        /*0042*/ 	.short	0x0010
        /*0044*/ 	.byte	0x00, 0xf5, 0x21, 0x00


	//----- nvinfo : EIATTR_KPARAM_INFO
	.align		4
.L_15:
        /*0048*/ 	.byte	0x04, 0x17
        /*004a*/ 	.short	(.L_17 - .L_16)
.L_16:
        /*004c*/ 	.word	0x00000000
        /*0050*/ 	.short	0x0001
        /*0052*/ 	.short	0x0008
        /*0054*/ 	.byte	0x00, 0xf0, 0x11, 0x00


	//----- nvinfo : EIATTR_KPARAM_INFO
	.align		4
.L_17:
        /*0058*/ 	.byte	0x04, 0x17
        /*005a*/ 	.short	(.L_19 - .L_18)
.L_18:
        /*005c*/ 	.word	0x00000000
        /*0060*/ 	.short	0x0000
        /*0062*/ 	.short	0x0000
        /*0064*/ 	.byte	0x00, 0xf5, 0x21, 0x00


	//----- nvinfo : EIATTR_SPARSE_MMA_MASK
	.align		4
.L_19:
        /*0068*/ 	.byte	0x03, 0x50
        /*006a*/ 	.short	0x0000


	//----- nvinfo : EIATTR_MAXREG_COUNT
	.align		4
        /*006c*/ 	.byte	0x03, 0x1b
        /*006e*/ 	.short	0x00ff


	//----- nvinfo : EIATTR_MERCURY_ISA_VERSION
	.align		4
        /*0070*/ 	.byte	0x03, 0x5f
        /*0072*/ 	.short	0x0101


	//----- nvinfo : EIATTR_VRC_CTA_INIT_COUNT
	.align		4
        /*0074*/ 	.byte	0x02, 0x4a
	.zero		1
	.zero		1


	//----- nvinfo : EIATTR_EXIT_INSTR_OFFSETS
	.align		4
        /*0078*/ 	.byte	0x04, 0x1c
        /*007a*/ 	.short	(.L_21 - .L_20)


	//   ....[0]....
.L_20:
        /*007c*/ 	.word	0x000000b0


	//   ....[1]....
        /*0080*/ 	.word	0x00000b70


	//   ....[2]....
        /*0084*/ 	.word	0x000010f0


	//   ....[3]....
        /*0088*/ 	.word	0x000013d0


	//----- nvinfo : EIATTR_CBANK_PARAM_SIZE
	.align		4
.L_21:
        /*008c*/ 	.byte	0x03, 0x19
        /*008e*/ 	.short	0x0024


	//----- nvinfo : EIATTR_PARAM_CBANK
	.align		4
        /*0090*/ 	.byte	0x04, 0x0a
        /*0092*/ 	.short	(.L_23 - .L_22)
	.align		4
.L_22:
        /*0094*/ 	.word	index@(.nv.constant0._Z8mutationPyiPiiii)
        /*0098*/ 	.short	0x0380
        /*009a*/ 	.short	0x0024


	//----- nvinfo : EIATTR_SW_WAR
	.align		4
.L_23:
        /*009c*/ 	.byte	0x04, 0x36
        /*009e*/ 	.short	(.L_25 - .L_24)
.L_24:
        /*00a0*/ 	.word	0x00000008
.L_25:


//--------------------- .nv.callgraph             --------------------------
	.section	.nv.callgraph,"",@"SHT_CUDA_CALLGRAPH"
	.align	4
	.sectionentsize	8
	.align		4
        /*0000*/ 	.word	0x00000000
	.align		4
        /*0004*/ 	.word	0xffffffff
	.align		4
        /*0008*/ 	.word	0x00000000
	.align		4
        /*000c*/ 	.word	0xfffffffe
	.align		4
        /*0010*/ 	.word	0x00000000
	.align		4
        /*0014*/ 	.word	0xfffffffd
	.align		4
        /*0018*/ 	.word	0x00000000
	.align		4
        /*001c*/ 	.word	0xfffffffc


//--------------------- .text._Z8mutationPyiPiiii --------------------------
	.section	.text._Z8mutationPyiPiiii,"ax",@progbits
	.align	128
        .global         _Z8mutationPyiPiiii
        .type           _Z8mutationPyiPiiii,@function
        .size           _Z8mutationPyiPiiii,(.L_x_4 - _Z8mutationPyiPiiii)
        .other          _Z8mutationPyiPiiii,@"STO_CUDA_ENTRY STV_DEFAULT"
_Z8mutationPyiPiiii:
.text._Z8mutationPyiPiiii:
[----:B------:R-:W-:Y:S01]  /*0000*/  LDC R1, c[0x0][0x37c] ;  /* 0x0000df00ff017b82 */ /* 0x000fe20000000800 */
[----:B------:R-:W0:Y:S07]  /*0010*/  S2R R3, SR_TID.X ;  /* 0x0000000000037919 */ /* 0x000e2e0000002100 */
[----:B------:R-:W0:Y:S01]  /*0020*/  S2UR UR4, SR_CTAID.X ;  /* 0x00000000000479c3 */ /* 0x000e220000002500 */
[----:B------:R-:W1:Y:S01]  /*0030*/  LDCU UR5, c[0x0][0x388] ;  /* 0x00007100ff0577ac */ /* 0x000e620008000800 */
[----:B------:R-:W2:Y:S06]  /*0040*/  LDCU UR6, c[0x0][0x3a0] ;  /* 0x00007400ff0677ac */ /* 0x000eac0008000800 */
[----:B------:R-:W0:Y:S08]  /*0050*/  LDC R0, c[0x0][0x360] ;  /* 0x0000d800ff007b82 */ /* 0x000e300000000800 */
[----:B------:R-:W3:Y:S01]  /*0060*/  LDC R9, c[0x0][0x398] ;  /* 0x0000e600ff097b82 */ /* 0x000ee20000000800 */
[----:B0-----:R-:W-:-:S04]  /*0070*/  IMAD R0, R0, UR4, R3 ;  /* 0x0000000400007c24 */ /* 0x001fc8000f8e0203 */
[----:B-1----:R-:W-:Y:S01]  /*0080*/  IMAD R6, R0, UR5, RZ ;  /* 0x0000000500067c24 */ /* 0x002fe2000f8e02ff */
[----:B---3--:R-:W-:-:S04]  /*0090*/  ISETP.GE.AND P0, PT, R9, 0x1, PT ;  /* 0x000000010900780c */ /* 0x008fc80003f06270 */
[----:B--2---:R-:W-:-:S13]  /*00a0*/  ISETP.GE.OR P0, PT, R6, UR6, !P0 ;  /* 0x0000000606007c0c */ /* 0x004fda000c706670 */
[----:B------:R-:W-:Y:S05]  /*00b0*/  @P0 EXIT ;  /* 0x000000000000094d */ /* 0x000fea0003800000 */
[C---:B------:R-:W-:Y:S01]  /*00c0*/  ISETP.GE.U32.AND P1, PT, R9.reuse, 0x4, PT ;  /* 0x000000040900780c */ /* 0x040fe20003f26070 */
[----:B------:R-:W0:Y:S01]  /*00d0*/  LDCU.64 UR4, c[0x0][0x358] ;  /* 0x00006b00ff0477ac */ /* 0x000e220008000a00 */
[----:B------:R-:W-:Y:S01]  /*00e0*/  LOP3.LUT R13, R9, 0x3, RZ, 0xc0, !PT ;  /* 0x00000003090d7812 */ /* 0x000fe200078ec0ff */
[----:B------:R-:W-:-:S03]  /*00f0*/  IMAD.MOV.U32 R7, RZ, RZ, RZ ;  /* 0x000000ffff077224 */ /* 0x000fc600078e00ff */
[----:B------:R-:W-:-:S07]  /*0100*/  ISETP.NE.AND P0, PT, R13, RZ, PT ;  /* 0x000000ff0d00720c */ /* 0x000fce0003f05270 */
[----:B------:R-:W-:Y:S06]  /*0110*/  @!P1 BRA `(.L_x_0) ;  /* 0x0000000800949947 */ /* 0x000fec0003800000 */
[----:B------:R-:W1:Y:S01]  /*0120*/  LDCU UR6, c[0x0][0x39c] ;  /* 0x00007380ff0677ac */ /* 0x000e620008000800 */
[----:B------:R-:W2:Y:S08]  /*0130*/  LDC R8, c[0x0][0x39c] ;  /* 0x0000e700ff087b82 */ /* 0x000eb00000000800 */
[----:B------:R-:W3:Y:S08]  /*0140*/  LDC.64 R2, c[0x0][0x390] ;  /* 0x0000e400ff027b82 */ /* 0x000ef00000000a00 */
[----:B------:R-:W4:Y:S01]  /*0150*/  LDC.64 R4, c[0x0][0x380] ;  /* 0x0000e000ff047b82 */ /* 0x000f220000000a00 */
[----:B-1----:R-:W1:Y:S01]  /*0160*/  I2F.U32.RP R7, UR6 ;  /* 0x0000000600077d06 */ /* 0x002e620008209000 */
[----:B------:R-:W-:-:S02]  /*0170*/  UISETP.NE.U32.AND UP0, UPT, UR6, URZ, UPT ;  /* 0x000000ff0600728c */ /* 0x000fc4000bf05070 */
[----:B------:R-:W-:-:S04]  /*0180*/  ULOP3.LUT UR7, URZ, UR6, URZ, 0x33, !UPT ;  /* 0x00000006ff077292 */ /* 0x000fc8000f8e33ff */
[----:B------:R-:W-:Y:S01]  /*0190*/  PLOP3.LUT P1, PT, PT, PT, UP0, 0x80, 0x8 ;  /* 0x000000000008781c */ /* 0x000fe20003f2f008 */
[----:B-1----:R-:W1:Y:S02]  /*01a0*/  MUFU.RCP R7, R7 ;  /* 0x0000000700077308 */ /* 0x002e640000001000 */
[----:B-1----:R-:W-:Y:S01]  /*01b0*/  VIADD R10, R7, 0xffffffe ;  /* 0x0ffffffe070a7836 */ /* 0x002fe20000000000 */
[----:B------:R-:W-:-:S05]  /*01c0*/  LOP3.LUT R7, R9, 0x7ffffffc, RZ, 0xc0, !PT ;  /* 0x7ffffffc09077812 */ /* 0x000fca00078ec0ff */
[----:B------:R1:W5:Y:S01]  /*01d0*/  F2I.FTZ.U32.TRUNC.NTZ R11, R10 ;  /* 0x0000000a000b7305 */ /* 0x000362000021f000 */
[----:B------:R-:W-:Y:S02]  /*01e0*/  IMAD.MOV R12, RZ, RZ, -R7 ;  /* 0x000000ffff0c7224 */ /* 0x000fe400078e0a07 */
[----:B-1----:R-:W-:Y:S02]  /*01f0*/  IMAD.MOV.U32 R10, RZ, RZ, RZ ;  /* 0x000000ffff0a7224 */ /* 0x002fe400078e00ff */
[----:B-----5:R-:W-:-:S04]  /*0200*/  IMAD.MOV R15, RZ, RZ, -R11 ;  /* 0x000000ffff0f7224 */ /* 0x020fc800078e0a0b */
[----:B------:R-:W-:-:S04]  /*0210*/  IMAD R15, R15, UR6, RZ ;  /* 0x000000060f0f7c24 */ /* 0x000fc8000f8e02ff */
[----:B------:R-:W-:-:S04]  /*0220*/  IMAD.HI.U32 R9, R11, R15, R10 ;  /* 0x0000000f0b097227 */ /* 0x000fc800078e000a */
[----:B------:R-:W-:Y:S02]  /*0230*/  VIADD R11, R0, 0x3 ;  /* 0x00000003000b7836 */ /* 0x000fe40000000000 */
[----:B--234-:R-:W-:-:S07]  /*0240*/  IMAD.U32 R10, RZ, RZ, UR7 ;  /* 0x00000007ff0a7e24 */ /* 0x01cfce000f8e00ff */
.L_x_1:
[----:B-1----:R-:W-:-:S04]  /*0250*/  VIADD R14, R11, 0xfffffffd ;  /* 0xfffffffd0b0e7836 */ /* 0x002fc80000000000 */
[----:B------:R-:W-:-:S04]  /*0260*/  IMAD.HI.U32 R9, R9, R14, RZ ;  /* 0x0000000e09097227 */ /* 0x000fc800078e00ff */
[----:B------:R-:W-:-:S04]  /*0270*/  IMAD.MOV R9, RZ, RZ, -R9 ;  /* 0x000000ffff097224 */ /* 0x000fc800078e0a09 */
[----:B------:R-:W-:-:S05]  /*0280*/  IMAD R9, R8, R9, R14 ;  /* 0x0000000908097224 */ /* 0x000fca00078e020e */
[----:B------:R-:W-:-:S13]  /*0290*/  ISETP.GE.U32.AND P2, PT, R9, R8, PT ;  /* 0x000000080900720c */ /* 0x000fda0003f46070 */
[----:B------:R-:W-:-:S05]  /*02a0*/  @P2 IMAD.IADD R9, R9, 0x1, -R8 ;  /* 0x0000000109092824 */ /* 0x000fca00078e0a08 */
[----:B------:R-:W-:-:S13]  /*02b0*/  ISETP.GE.U32.AND P2, PT, R9, R8, PT ;  /* 0x000000080900720c */ /* 0x000fda0003f46070 */
[----:B------:R-:W-:-:S05]  /*02c0*/  @P2 IMAD.IADD R9, R9, 0x1, -R8 ;  /* 0x0000000109092824 */ /* 0x000fca00078e0a08 */
[----:B------:R-:W-:-:S05]  /*02d0*/  SEL R21, R10, R9, !P1 ;  /* 0x000000090a157207 */ /* 0x000fca0004800000 */
[----:B------:R-:W-:-:S05]  /*02e0*/  IMAD.WIDE R20, R21, 0x4, R2 ;  /* 0x0000000415147825 */ /* 0x000fca00078e0202 */
[----:B0-----:R-:W2:Y:S01]  /*02f0*/  LDG.E R10, desc[UR4][R20.64] ;  /* 0x00000004140a7981 */ /* 0x001ea2000c1e1900 */
[----:B------:R-:W0:Y:S08]  /*0300*/  I2F.U32.RP R22, R8 ;  /* 0x0000000800167306 */ /* 0x000e300000209000 */
[----:B0-----:R-:W0:Y:S01]  /*0310*/  MUFU.RCP R22, R22 ;  /* 0x0000001600167308 */ /* 0x001e220000001000 */
[----:B--2---:R-:W-:-:S04]  /*0320*/  SHF.R.S32.HI R9, RZ, 0x1f, R10 ;  /* 0x0000001fff097819 */ /* 0x004fc8000001140a */
[----:B------:R-:W-:-:S04]  /*0330*/  LEA.HI R15, R9, R10, RZ, 0x6 ;  /* 0x0000000a090f7211 */ /* 0x000fc800078f30ff */
[----:B------:R-:W-:-:S05]  /*0340*/  LEA.HI.SX32 R17, R15, R6, 0x1a ;  /* 0x000000060f117211 */ /* 0x000fca00078fd2ff */
[----:B------:R-:W-:-:S05]  /*0350*/  IMAD.WIDE R16, R17, 0x8, R4 ;  /* 0x0000000811107825 */ /* 0x000fca00078e0204 */
[----:B------:R-:W2:Y:S01]  /*0360*/  LDG.E R14, desc[UR4][R16.64] ;  /* 0x00000004100e7981 */ /* 0x000ea2000c1e1900 */
[----:B0-----:R-:W-:Y:S01]  /*0370*/  VIADD R23, R22, 0xffffffe ;  /* 0x0ffffffe16177836 */ /* 0x001fe20000000000 */
[----:B------:R-:W-:Y:S01]  /*0380*/  LOP3.LUT R15, R15, 0xffffffc0, RZ, 0xc0, !PT ;  /* 0xffffffc00f0f7812 */ /* 0x000fe200078ec0ff */
[----:B------:R-:W-:Y:S02]  /*0390*/  IMAD.MOV.U32 R18, RZ, RZ, RZ ;  /* 0x000000ffff127224 */ /* 0x000fe400078e00ff */
[----:B------:R-:W0:Y:S01]  /*03a0*/  F2I.FTZ.U32.TRUNC.NTZ R19, R23 ;  /* 0x0000001700137305 */ /* 0x000e22000021f000 */
[----:B------:R-:W-:Y:S02]  /*03b0*/  VIADD R20, R11, 0xfffffffe ;  /* 0xfffffffe0b147836 */ /* 0x000fe40000000000 */
[----:B0-----:R-:W-:-:S04]  /*03c0*/  IMAD.MOV R9, RZ, RZ, -R19 ;  /* 0x000000ffff097224 */ /* 0x001fc800078e0a13 */
[----:B------:R-:W-:-:S04]  /*03d0*/  IMAD R9, R9, R8, RZ ;  /* 0x0000000809097224 */ /* 0x000fc800078e02ff */
[----:B------:R-:W-:-:S06]  /*03e0*/  IMAD.HI.U32 R9, R19, R9, R18 ;  /* 0x0000000913097227 */ /* 0x000fcc00078e0012 */
[----:B------:R-:W-:-:S04]  /*03f0*/  IMAD.HI.U32 R18, R9, R20, RZ ;  /* 0x0000001409127227 */ /* 0x000fc800078e00ff */
[----:B------:R-:W-:Y:S02]  /*0400*/  IMAD.MOV R19, RZ, RZ, -R18 ;  /* 0x000000ffff137224 */ /* 0x000fe400078e0a12 */
[----:B------:R-:W-:Y:S02]  /*0410*/  IMAD.IADD R18, R10, 0x1, -R15 ;  /* 0x000000010a127824 */ /* 0x000fe400078e0a0f */
[----:B------:R-:W-:-:S05]  /*0420*/  IMAD R19, R8, R19, R20 ;  /* 0x0000001308137224 */ /* 0x000fca00078e0214 */
[----:B------:R-:W-:-:S13]  /*0430*/  ISETP.GE.U32.AND P1, PT, R19, R8, PT ;  /* 0x000000081300720c */ /* 0x000fda0003f26070 */
[----:B------:R-:W-:Y:S01]  /*0440*/  @P1 IMAD.IADD R19, R19, 0x1, -R8 ;  /* 0x0000000113131824 */ /* 0x000fe200078e0a08 */
[----:B------:R-:W-:-:S04]  /*0450*/  ISETP.NE.U32.AND P1, PT, R8, RZ, PT ;  /* 0x000000ff0800720c */ /* 0x000fc80003f25070 */
[----:B------:R-:W-:-:S13]  /*0460*/  ISETP.GE.U32.AND P3, PT, R19, R8, PT ;  /* 0x000000081300720c */ /* 0x000fda0003f66070 */
[----:B------:R-:W-:Y:S01]  /*0470*/  @P3 IMAD.IADD R19, R19, 0x1, -R8 ;  /* 0x0000000113133824 */ /* 0x000fe200078e0a08 */
[----:B--2---:R-:W-:-:S04]  /*0480*/  SHF.R.U32.HI R10, RZ, R18, R14 ;  /* 0x00000012ff0a7219 */ /* 0x004fc8000001160e */
[----:B------:R-:W-:-:S04]  /*0490*/  LOP3.LUT R10, R10, 0x1, RZ, 0xc0, !PT ;  /* 0x000000010a0a7812 */ /* 0x000fc800078ec0ff */
[----:B------:R-:W-:-:S13]  /*04a0*/  ISETP.NE.U32.AND P2, PT, R10, 0x1, PT ;  /* 0x000000010a00780c */ /* 0x000fda0003f45070 */
[----:B------:R-:W-:Y:S01]  /*04b0*/  @!P2 IMAD.MOV R15, RZ, RZ, -R18 ;  /* 0x000000ffff0fa224 */ /* 0x000fe200078e0a12 */
[----:B------:R-:W-:Y:S01]  /*04c0*/  @!P2 LOP3.LUT R10, R18, 0x3f, RZ, 0xc0, !PT ;  /* 0x0000003f120aa812 */ /* 0x000fe200078ec0ff */
[----:B------:R-:W-:Y:S02]  /*04d0*/  @P2 IMAD.MOV.U32 R21, RZ, RZ, 0x1 ;  /* 0x00000001ff152424 */ /* 0x000fe400078e00ff */
[----:B------:R-:W-:Y:S01]  /*04e0*/  @!P2 IMAD.MOV.U32 R20, RZ, RZ, -0x2 ;  /* 0xfffffffeff14a424 */ /* 0x000fe200078e00ff */
[----:B------:R-:W-:Y:S02]  /*04f0*/  @!P2 LOP3.LUT R15, R15, 0x3f, RZ, 0xc0, !PT ;  /* 0x0000003f0f0fa812 */ /* 0x000fe400078ec0ff */
[----:B------:R-:W-:Y:S02]  /*0500*/  @P2 SHF.L.U32 R21, R21, R18, RZ ;  /* 0x0000001215152219 */ /* 0x000fe400000006ff */
[C---:B------:R-:W-:Y:S02]  /*0510*/  @!P2 SHF.L.U32 R18, R20.reuse, R10, RZ ;  /* 0x0000000a1412a219 */ /* 0x040fe400000006ff */
[----:B------:R-:W-:-:S02]  /*0520*/  @!P2 SHF.R.U64 R15, R20, R15, 0xffffffff ;  /* 0xffffffff140fa419 */ /* 0x000fc4000000120f */
[----:B------:R-:W-:Y:S02]  /*0530*/  LOP3.LUT R10, RZ, R8, RZ, 0x33, !PT ;  /* 0x00000008ff0a7212 */ /* 0x000fe400078e33ff */
[----:B------:R-:W-:Y:S02]  /*0540*/  @P2 LOP3.LUT R21, R21, R14, RZ, 0xfc, !PT ;  /* 0x0000000e15152212 */ /* 0x000fe400078efcff */
[----:B------:R-:W-:Y:S02]  /*0550*/  @!P2 LOP3.LUT R21, R14, R18, R15, 0xe0, !PT ;  /* 0x000000120e15a212 */ /* 0x000fe400078ee00f */
[----:B------:R-:W-:Y:S02]  /*0560*/  SEL R23, R10, R19, !P1 ;  /* 0x000000130a177207 */ /* 0x000fe40004800000 */
[--C-:B------:R-:W-:Y:S01]  /*0570*/  SHF.R.S32.HI R19, RZ, 0x1f, R21.reuse ;  /* 0x0000001fff137819 */ /* 0x100fe20000011415 */
[----:B------:R-:W-:Y:S02]  /*0580*/  IMAD.MOV.U32 R18, RZ, RZ, R21 ;  /* 0x000000ffff127224 */ /* 0x000fe400078e0015 */
[----:B------:R-:W-:-:S03]  /*0590*/  IMAD.WIDE R22, R23, 0x4, R2 ;  /* 0x0000000417167825 */ /* 0x000fc600078e0202 */
[----:B------:R0:W-:Y:S04]  /*05a0*/  STG.E.64 desc[UR4][R16.64], R18 ;  /* 0x0000001210007986 */ /* 0x0001e8000c101b04 */
[----:B------:R-:W2:Y:S02]  /*05b0*/  LDG.E R22, desc[UR4][R22.64] ;  /* 0x0000000416167981 */ /* 0x000ea4000c1e1900 */
[----:B--2---:R-:W-:-:S04]  /*05c0*/  SHF.R.S32.HI R15, RZ, 0x1f, R22 ;  /* 0x0000001fff0f7819 */ /* 0x004fc80000011416 */
[----:B------:R-:W-:-:S04]  /*05d0*/  LEA.HI R21, R15, R22, RZ, 0x6 ;  /* 0x000000160f157211 */ /* 0x000fc800078f30ff */
[----:B------:R-:W-:-:S05]  /*05e0*/  LEA.HI.SX32 R15, R21, R6, 0x1a ;  /* 0x00000006150f7211 */ /* 0x000fca00078fd2ff */
[----:B------:R-:W-:-:S05]  /*05f0*/  IMAD.WIDE R14, R15, 0x8, R4 ;  /* 0x000000080f0e7825 */ /* 0x000fca00078e0204 */
[----:B------:R-:W2:Y:S01]  /*0600*/  LDG.E R20, desc[UR4][R14.64] ;  /* 0x000000040e147981 */ /* 0x000ea2000c1e1900 */
[----:B------:R-:W-:Y:S01]  /*0610*/  VIADD R24, R11, 0xffffffff ;  /* 0xffffffff0b187836 */ /* 0x000fe20000000000 */
[----:B------:R-:W-:-:S03]  /*0620*/  LOP3.LUT R21, R21, 0xffffffc0, RZ, 0xc0, !PT ;  /* 0xffffffc015157812 */ /* 0x000fc600078ec0ff */
[----:B------:R-:W-:-:S04]  /*0630*/  IMAD.HI.U32 R25, R9, R24, RZ ;  /* 0x0000001809197227 */ /* 0x000fc800078e00ff */
[----:B------:R-:W-:Y:S02]  /*0640*/  IMAD.MOV R25, RZ, RZ, -R25 ;  /* 0x000000ffff197224 */ /* 0x000fe400078e0a19 */
[----:B------:R-:W-:Y:S02]  /*0650*/  IMAD.IADD R27, R22, 0x1, -R21 ;  /* 0x00000001161b7824 */ /* 0x000fe400078e0a15 */
[----:B0-----:R-:W-:-:S05]  /*0660*/  IMAD R19, R8, R25, R24 ;  /* 0x0000001908137224 */ /* 0x001fca00078e0218 */
[----:B------:R-:W-:-:S13]  /*0670*/  ISETP.GE.U32.AND P3, PT, R19, R8, PT ;  /* 0x000000081300720c */ /* 0x000fda0003f66070 */
[----:B------:R-:W-:-:S05]  /*0680*/  @P3 IMAD.IADD R19, R19, 0x1, -R8 ;  /* 0x0000000113133824 */ /* 0x000fca00078e0a08 */
[----:B------:R-:W-:-:S13]  /*0690*/  ISETP.GE.U32.AND P3, PT, R19, R8, PT ;  /* 0x000000081300720c */ /* 0x000fda0003f66070 */
[----:B------:R-:W-:Y:S01]  /*06a0*/  @P3 IMAD.IADD R19, R19, 0x1, -R8 ;  /* 0x0000000113133824 */ /* 0x000fe200078e0a08 */
[----:B--2---:R-:W-:-:S04]  /*06b0*/  SHF.R.U32.HI R16, RZ, R27, R20 ;  /* 0x0000001bff107219 */ /* 0x004fc80000011614 */
[----:B------:R-:W-:-:S04]  /*06c0*/  LOP3.LUT R16, R16, 0x1, RZ, 0xc0, !PT ;  /* 0x0000000110107812 */ /* 0x000fc800078ec0ff */
[----:B------:R-:W-:-:S13]  /*06d0*/  ISETP.NE.U32.AND P2, PT, R16, 0x1, PT ;  /* 0x000000011000780c */ /* 0x000fda0003f45070 */
[----:B------:R-:W-:Y:S01]  /*06e0*/  @!P2 IMAD.MOV R17, RZ, RZ, -R27 ;  /* 0x000000ffff11a224 */ /* 0x000fe200078e0a1b */
[----:B------:R-:W-:Y:S01]  /*06f0*/  @!P2 LOP3.LUT R16, R27, 0x3f, RZ, 0xc0, !PT ;  /* 0x0000003f1b10a812 */ /* 0x000fe200078ec0ff */
[----:B------:R-:W-:Y:S02]  /*0700*/  @!P2 IMAD.MOV.U32 R21, RZ, RZ, -0x2 ;  /* 0xfffffffeff15a424 */ /* 0x000fe400078e00ff */
[----:B------:R-:W-:Y:S01]  /*0710*/  @P2 IMAD.MOV.U32 R18, RZ, RZ, 0x1 ;  /* 0x00000001ff122424 */ /* 0x000fe200078e00ff */
[----:B------:R-:W-:Y:S02]  /*0720*/  @!P2 LOP3.LUT R17, R17, 0x3f, RZ, 0xc0, !PT ;  /* 0x0000003f1111a812 */ /* 0x000fe400078ec0ff */
[C---:B------:R-:W-:Y:S02]  /*0730*/  @!P2 SHF.L.U32 R16, R21.reuse, R16, RZ ;  /* 0x000000101510a219 */ /* 0x040fe400000006ff */
[----:B------:R-:W-:Y:S02]  /*0740*/  @!P2 SHF.R.U64 R21, R21, R17, 0xffffffff ;  /* 0xffffffff1515a419 */ /* 0x000fe40000001211 */
[----:B------:R-:W-:-:S02]  /*0750*/  @P2 SHF.L.U32 R17, R18, R27, RZ ;  /* 0x0000001b12112219 */ /* 0x000fc400000006ff */
[----:B------:R-:W-:Y:S02]  /*0760*/  @!P2 LOP3.LUT R18, R20, R16, R21, 0xe0, !PT ;  /* 0x000000101412a212 */ /* 0x000fe400078ee015 */
[----:B------:R-:W-:Y:S02]  /*0770*/  SEL R21, R10, R19, !P1 ;  /* 0x000000130a157207 */ /* 0x000fe40004800000 */
[----:B------:R-:W-:-:S03]  /*0780*/  @P2 LOP3.LUT R18, R17, R20, RZ, 0xfc, !PT ;  /* 0x0000001411122212 */ /* 0x000fc600078efcff */
[----:B------:R-:W-:Y:S01]  /*0790*/  IMAD.WIDE R20, R21, 0x4, R2 ;  /* 0x0000000415147825 */ /* 0x000fe200078e0202 */
[----:B------:R-:W-:-:S05]  /*07a0*/  SHF.R.S32.HI R19, RZ, 0x1f, R18 ;  /* 0x0000001fff137819 */ /* 0x000fca0000011412 */
[----:B------:R0:W-:Y:S04]  /*07b0*/  STG.E.64 desc[UR4][R14.64], R18 ;  /* 0x000000120e007986 */ /* 0x0001e8000c101b04 */
[----:B------:R-:W2:Y:S02]  /*07c0*/  LDG.E R20, desc[UR4][R20.64] ;  /* 0x0000000414147981 */ /* 0x000ea4000c1e1900 */
[----:B--2---:R-:W-:-:S04]  /*07d0*/  SHF.R.S32.HI R17, RZ, 0x1f, R20 ;  /* 0x0000001fff117819 */ /* 0x004fc80000011414 */
[----:B------:R-:W-:-:S04]  /*07e0*/  LEA.HI R23, R17, R20, RZ, 0x6 ;  /* 0x0000001411177211 */ /* 0x000fc800078f30ff */
[----:B------:R-:W-:-:S05]  /*07f0*/  LEA.HI.SX32 R17, R23, R6, 0x1a ;  /* 0x0000000617117211 */ /* 0x000fca00078fd2ff */
[----:B------:R-:W-:-:S05]  /*0800*/  IMAD.WIDE R16, R17, 0x8, R4 ;  /* 0x0000000811107825 */ /* 0x000fca00078e0204 */
[----:B------:R-:W2:Y:S01]  /*0810*/  LDG.E R22, desc[UR4][R16.64] ;  /* 0x0000000410167981 */ /* 0x000ea2000c1e1900 */
[----:B------:R-:W-:Y:S01]  /*0820*/  IMAD.HI.U32 R24, R9, R11, RZ ;  /* 0x0000000b09187227 */ /* 0x000fe200078e00ff */
[----:B------:R-:W-:-:S03]  /*0830*/  LOP3.LUT R23, R23, 0xffffffc0, RZ, 0xc0, !PT ;  /* 0xffffffc017177812 */ /* 0x000fc600078ec0ff */
        /* <DEDUP_REMOVED lines=30> */
[----:B------:R-:W-:Y:S01]  /*0a20*/  LOP3.LUT R23, R23, 0xffffffc0, RZ, 0xc0, !PT ;  /* 0xffffffc017177812 */ /* 0x000fe200078ec0ff */
[----:B------:R-:W-:Y:S02]  /*0a30*/  VIADD R12, R12, 0x4 ;  /* 0x000000040c0c7836 */ /* 0x000fe40000000000 */
[----:B------:R-:W-:Y:S02]  /*0a40*/  VIADD R11, R11, 0x4 ;  /* 0x000000040b0b7836 */ /* 0x000fe40000000000 */
[----:B------:R-:W-:-:S05]  /*0a50*/  IMAD.IADD R25, R20, 0x1, -R23 ;  /* 0x0000000114197824 */ /* 0x000fca00078e0a17 */
[----:B--2---:R-:W-:-:S04]  /*0a60*/  SHF.R.U32.HI R23, RZ, R25, R22 ;  /* 0x00000019ff177219 */ /* 0x004fc80000011616 */
[----:B------:R-:W-:-:S04]  /*0a70*/  LOP3.LUT R23, R23, 0x1, RZ, 0xc0, !PT ;  /* 0x0000000117177812 */ /* 0x000fc800078ec0ff */
[----:B------:R-:W-:-:S13]  /*0a80*/  ISETP.NE.U32.AND P2, PT, R23, 0x1, PT ;  /* 0x000000011700780c */ /* 0x000fda0003f45070 */
[----:B0-----:R-:W-:Y:S01]  /*0a90*/  @!P2 IMAD.MOV R15, RZ, RZ, -R25 ;  /* 0x000000ffff0fa224 */ /* 0x001fe200078e0a19 */
        /* <DEDUP_REMOVED lines=8> */
[----:B------:R-:W-:Y:S02]  /*0b20*/  @P2 LOP3.LUT R14, R15, R22, RZ, 0xfc, !PT ;  /* 0x000000160f0e2212 */ /* 0x000fe400078efcff */
[----:B------:R-:W-:Y:S02]  /*0b30*/  ISETP.NE.AND P2, PT, R12, RZ, PT ;  /* 0x000000ff0c00720c */ /* 0x000fe40003f45270 */
[----:B------:R-:W-:-:S05]  /*0b40*/  SHF.R.S32.HI R15, RZ, 0x1f, R14 ;  /* 0x0000001fff0f7819 */ /* 0x000fca000001140e */
[----:B------:R1:W-:Y:S06]  /*0b50*/  STG.E.64 desc[UR4][R18.64], R14 ;  /* 0x0000000e12007986 */ /* 0x0003ec000c101b04 */
[----:B------:R-:W-:Y:S05]  /*0b60*/  @P2 BRA `(.L_x_1) ;  /* 0xfffffff400b82947 */ /* 0x000fea000383ffff */
.L_x_0:
[----:B0-----:R-:W-:Y:S05]  /*0b70*/  @!P0 EXIT ;  /* 0x000000000000894d */ /* 0x001fea0003800000 */
[----:B------:R-:W0:Y:S01]  /*0b80*/  LDC R2, c[0x0][0x398] ;  /* 0x0000e600ff027b82 */ /* 0x000e220000000800 */
[----:B------:R-:W-:Y:S02]  /*0b90*/  ISETP.NE.AND P1, PT, R13, 0x1, PT ;  /* 0x000000010d00780c */ /* 0x000fe40003f25270 */
[----:B0-----:R-:W-:-:S04]  /*0ba0*/  LOP3.LUT R2, R2, 0x1, RZ, 0xc0, !PT ;  /* 0x0000000102027812 */ /* 0x001fc800078ec0ff */
[----:B------:R-:W-:-:S07]  /*0bb0*/  ISETP.NE.U32.AND P0, PT, R2, 0x1, PT ;  /* 0x000000010200780c */ /* 0x000fce0003f05070 */
[----:B------:R-:W-:Y:S06]  /*0bc0*/  @!P1 BRA `(.L_x_2) ;  /* 0x0000000400489947 */ /* 0x000fec0003800000 */
[----:B------:R-:W0:Y:S01]  /*0bd0*/  LDCU UR6, c[0x0][0x39c] ;  /* 0x00007380ff0677ac */ /* 0x000e220008000800 */
[----:B------:R-:W-:Y:S02]  /*0be0*/  IMAD.MOV.U32 R2, RZ, RZ, RZ ;  /* 0x000000ffff027224 */ /* 0x000fe400078e00ff */
[----:B------:R-:W-:Y:S01]  /*0bf0*/  IMAD.IADD R17, R0, 0x1, R7 ;  /* 0x0000000100117824 */ /* 0x000fe200078e0207 */
[----:B0-----:R-:W0:Y:S01]  /*0c00*/  I2F.U32.RP R4, UR6 ;  /* 0x0000000600047d06 */ /* 0x001e220008209000 */
[----:B------:R-:W-:-:S07]  /*0c10*/  LOP3.LUT R10, RZ, UR6, RZ, 0x33, !PT ;  /* 0x00000006ff0a7c12 */ /* 0x000fce000f8e33ff */
[----:B0-----:R-:W0:Y:S02]  /*0c20*/  MUFU.RCP R4, R4 ;  /* 0x0000000400047308 */ /* 0x001e240000001000 */
[----:B0-----:R-:W-:-:S06]  /*0c30*/  VIADD R3, R4, 0xffffffe ;  /* 0x0ffffffe04037836 */ /* 0x001fcc0000000000 */
[----:B------:R-:W0:Y:S02]  /*0c40*/  F2I.FTZ.U32.TRUNC.NTZ R3, R3 ;  /* 0x0000000300037305 */ /* 0x000e24000021f000 */
[----:B0-----:R-:W-:-:S04]  /*0c50*/  IMAD.MOV R5, RZ, RZ, -R3 ;  /* 0x000000ffff057224 */ /* 0x001fc800078e0a03 */
[----:B------:R-:W-:-:S04]  /*0c60*/  IMAD R5, R5, UR6, RZ ;  /* 0x0000000605057c24 */ /* 0x000fc8000f8e02ff */
[----:B------:R-:W-:-:S06]  /*0c70*/  IMAD.HI.U32 R16, R3, R5, R2 ;  /* 0x0000000503107227 */ /* 0x000fcc00078e0002 */
[----:B------:R-:W-:-:S04]  /*0c80*/  IMAD.HI.U32 R2, R16, R17, RZ ;  /* 0x0000001110027227 */ /* 0x000fc800078e00ff */
[----:B------:R-:W-:-:S04]  /*0c90*/  IMAD.MOV R2, RZ, RZ, -R2 ;  /* 0x000000ffff027224 */ /* 0x000fc800078e0a02 */
[----:B------:R-:W-:Y:S02]  /*0ca0*/  IMAD R5, R2, UR6, R17 ;  /* 0x0000000602057c24 */ /* 0x000fe4000f8e0211 */
[----:B------:R-:W0:Y:S03]  /*0cb0*/  LDC.64 R2, c[0x0][0x390] ;  /* 0x0000e400ff027b82 */ /* 0x000e260000000a00 */
[----:B------:R-:W-:-:S13]  /*0cc0*/  ISETP.GE.U32.AND P1, PT, R5, UR6, PT ;  /* 0x0000000605007c0c */ /* 0x000fda000bf26070 */
[----:B------:R-:W-:Y:S01]  /*0cd0*/  @P1 VIADD R5, R5, -UR6 ;  /* 0x8000000605051c36 */ /* 0x000fe20008000000 */
[----:B------:R-:W-:-:S04]  /*0ce0*/  ISETP.NE.U32.AND P1, PT, RZ, UR6, PT ;  /* 0x00000006ff007c0c */ /* 0x000fc8000bf25070 */
[----:B------:R-:W-:-:S13]  /*0cf0*/  ISETP.GE.U32.AND P2, PT, R5, UR6, PT ;  /* 0x0000000605007c0c */ /* 0x000fda000bf46070 */
[----:B------:R-:W-:-:S05]  /*0d00*/  @P2 VIADD R5, R5, -UR6 ;  /* 0x8000000605052c36 */ /* 0x000fca0008000000 */
[----:B------:R-:W-:Y:S02]  /*0d10*/  SEL R13, R10, R5, !P1 ;  /* 0x000000050a0d7207 */ /* 0x000fe40004800000 */
[----:B------:R-:W2:Y:S03]  /*0d20*/  LDC.64 R4, c[0x0][0x380] ;  /* 0x0000e000ff047b82 */ /* 0x000ea60000000a00 */
[----:B0-----:R-:W-:-:S06]  /*0d30*/  IMAD.WIDE R12, R13, 0x4, R2 ;  /* 0x000000040d0c7825 */ /* 0x001fcc00078e0202 */
[----:B------:R-:W3:Y:S02]  /*0d40*/  LDG.E R12, desc[UR4][R12.64] ;  /* 0x000000040c0c7981 */ /* 0x000ee4000c1e1900 */
[----:B---3--:R-:W-:-:S04]  /*0d50*/  SHF.R.S32.HI R9, RZ, 0x1f, R12 ;  /* 0x0000001fff097819 */ /* 0x008fc8000001140c */
[----:B-1----:R-:W-:-:S04]  /*0d60*/  LEA.HI R15, R9, R12, RZ, 0x6 ;  /* 0x0000000c090f7211 */ /* 0x002fc800078f30ff */
[----:B------:R-:W-:-:S05]  /*0d70*/  LEA.HI.SX32 R9, R15, R6, 0x1a ;  /* 0x000000060f097211 */ /* 0x000fca00078fd2ff */
[----:B--2---:R-:W-:-:S05]  /*0d80*/  IMAD.WIDE R8, R9, 0x8, R4 ;  /* 0x0000000809087825 */ /* 0x004fca00078e0204 */
[----:B------:R-:W2:Y:S01]  /*0d90*/  LDG.E R11, desc[UR4][R8.64] ;  /* 0x00000004080b7981 */ /* 0x000ea2000c1e1900 */
[----:B------:R-:W-:Y:S01]  /*0da0*/  VIADD R14, R17, 0x1 ;  /* 0x00000001110e7836 */ /* 0x000fe20000000000 */
[----:B------:R-:W-:-:S03]  /*0db0*/  LOP3.LUT R15, R15, 0xffffffc0, RZ, 0xc0, !PT ;  /* 0xffffffc00f0f7812 */ /* 0x000fc600078ec0ff */
[----:B------:R-:W-:-:S04]  /*0dc0*/  IMAD.HI.U32 R16, R16, R14, RZ ;  /* 0x0000000e10107227 */ /* 0x000fc800078e00ff */
[----:B------:R-:W-:Y:S02]  /*0dd0*/  IMAD.MOV R17, RZ, RZ, -R16 ;  /* 0x000000ffff117224 */ /* 0x000fe400078e0a10 */
[----:B------:R-:W-:Y:S02]  /*0de0*/  IMAD.IADD R18, R12, 0x1, -R15 ;  /* 0x000000010c127824 */ /* 0x000fe400078e0a0f */
[----:B------:R-:W-:-:S05]  /*0df0*/  IMAD R15, R17, UR6, R14 ;  /* 0x00000006110f7c24 */ /* 0x000fca000f8e020e */
[----:B------:R-:W-:-:S13]  /*0e00*/  ISETP.GE.U32.AND P3, PT, R15, UR6, PT ;  /* 0x000000060f007c0c */ /* 0x000fda000bf66070 */
[----:B------:R-:W-:-:S05]  /*0e10*/  @P3 VIADD R15, R15, -UR6 ;  /* 0x800000060f0f3c36 */ /* 0x000fca0008000000 */
[----:B------:R-:W-:-:S13]  /*0e20*/  ISETP.GE.U32.AND P3, PT, R15, UR6, PT ;  /* 0x000000060f007c0c */ /* 0x000fda000bf66070 */
[----:B------:R-:W-:-:S05]  /*0e30*/  @P3 VIADD R15, R15, -UR6 ;  /* 0x800000060f0f3c36 */ /* 0x000fca0008000000 */
[----:B------:R-:W-:-:S05]  /*0e40*/  SEL R15, R10, R15, !P1 ;  /* 0x0000000f0a0f7207 */ /* 0x000fca0004800000 */
[----:B------:R-:W-:Y:S01]  /*0e50*/  IMAD.WIDE R2, R15, 0x4, R2 ;  /* 0x000000040f027825 */ /* 0x000fe200078e0202 */
        /* <DEDUP_REMOVED lines=12> */
[----:B------:R-:W-:-:S04]  /*0f20*/  @P2 LOP3.LUT R13, R12, R11, RZ, 0xfc, !PT ;  /* 0x0000000b0c0d2212 */ /* 0x000fc800078efcff */
[--C-:B------:R-:W-:Y:S01]  /*0f30*/  SHF.R.S32.HI R11, RZ, 0x1f, R13.reuse ;  /* 0x0000001fff0b7819 */ /* 0x100fe2000001140d */
[----:B------:R-:W-:-:S05]  /*0f40*/  IMAD.MOV.U32 R10, RZ, RZ, R13 ;  /* 0x000000ffff0a7224 */ /* 0x000fca00078e000d */
        /* <DEDUP_REMOVED lines=8> */
[----:B------:R-:W-:-:S04]  /*0fd0*/  VIADD R7, R7, 0x2 ;  /* 0x0000000207077836 */ /* 0x000fc80000000000 */
[----:B------:R-:W-:-:S05]  /*0fe0*/  IMAD.IADD R13, R2, 0x1, -R13 ;  /* 0x00000001020d7824 */ /* 0x000fca00078e0a0d */
[----:B--2---:R-:W-:-:S04]  /*0ff0*/  SHF.R.U32.HI R12, RZ, R13, R14 ;  /* 0x0000000dff0c7219 */ /* 0x004fc8000001160e */
[----:B------:R-:W-:-:S04]  /*1000*/  LOP3.LUT R12, R12, 0x1, RZ, 0xc0, !PT ;  /* 0x000000010c0c7812 */ /* 0x000fc800078ec0ff */
[----:B------:R-:W-:-:S13]  /*1010*/  ISETP.NE.U32.AND P1, PT, R12, 0x1, PT ;  /* 0x000000010c00780c */ /* 0x000fda0003f25070 */
[----:B------:R-:W-:Y:S01]  /*1020*/  @!P1 IMAD.MOV R3, RZ, RZ, -R13 ;  /* 0x000000ffff039224 */ /* 0x000fe200078e0a0d */
[----:B------:R-:W-:Y:S01]  /*1030*/  @!P1 LOP3.LUT R2, R13, 0x3f, RZ, 0xc0, !PT ;  /* 0x0000003f0d029812 */ /* 0x000fe200078ec0ff */
[----:B0-----:R-:W-:Y:S02]  /*1040*/  @!P1 IMAD.MOV.U32 R9, RZ, RZ, -0x2 ;  /* 0xfffffffeff099424 */ /* 0x001fe400078e00ff */
        /* <DEDUP_REMOVED lines=9> */
[----:B------:R0:W-:Y:S02]  /*10e0*/  STG.E.64 desc[UR4][R4.64], R2 ;  /* 0x0000000204007986 */ /* 0x0001e4000c101b04 */
.L_x_2:
[----:B------:R-:W-:Y:S05]  /*10f0*/  @P0 EXIT ;  /* 0x000000000000094d */ /* 0x000fea0003800000 */
[----:B------:R-:W2:Y:S01]  /*1100*/  LDCU UR6, c[0x0][0x39c] ;  /* 0x00007380ff0677ac */ /* 0x000ea20008000800 */
[----:B0-----:R-:W-:Y:S02]  /*1110*/  IMAD.MOV.U32 R2, RZ, RZ, RZ ;  /* 0x000000ffff027224 */ /* 0x001fe400078e00ff */
[----:B------:R-:W-:Y:S01]  /*1120*/  IMAD.IADD R0, R0, 0x1, R7 ;  /* 0x0000000100007824 */ /* 0x000fe200078e0207 */
[----:B--2---:R-:W0:Y:S01]  /*1130*/  I2F.U32.RP R4, UR6 ;  /* 0x0000000600047d06 */ /* 0x004e220008209000 */
[----:B------:R-:W-:-:S07]  /*1140*/  ISETP.NE.U32.AND P1, PT, RZ, UR6, PT ;  /* 0x00000006ff007c0c */ /* 0x000fce000bf25070 */
[----:B0-----:R-:W0:Y:S02]  /*1150*/  MUFU.RCP R4, R4 ;  /* 0x0000000400047308 */ /* 0x001e240000001000 */
[----:B0-----:R-:W-:-:S06]  /*1160*/  VIADD R5, R4, 0xffffffe ;  /* 0x0ffffffe04057836 */ /* 0x001fcc0000000000 */
[----:B------:R0:W2:Y:S02]  /*1170*/  F2I.FTZ.U32.TRUNC.NTZ R3, R5 ;  /* 0x0000000500037305 */ /* 0x0000a4000021f000 */
[----:B0-----:R-:W0:Y:S01]  /*1180*/  LDC.64 R4, c[0x0][0x390] ;  /* 0x0000e400ff047b82 */ /* 0x001e220000000a00 */
[----:B--2---:R-:W-:-:S04]  /*1190*/  IMAD.MOV R9, RZ, RZ, -R3 ;  /* 0x000000ffff097224 */ /* 0x004fc800078e0a03 */
[----:B------:R-:W-:-:S04]  /*11a0*/  IMAD R9, R9, UR6, RZ ;  /* 0x0000000609097c24 */ /* 0x000fc8000f8e02ff */
[----:B------:R-:W-:-:S06]  /*11b0*/  IMAD.HI.U32 R9, R3, R9, R2 ;  /* 0x0000000903097227 */ /* 0x000fcc00078e0002 */
[----:B------:R-:W-:-:S04]  /*11c0*/  IMAD.HI.U32 R2, R9, R0, RZ ;  /* 0x0000000009027227 */ /* 0x000fc800078e00ff */
[----:B------:R-:W-:-:S04]  /*11d0*/  IMAD.MOV R3, RZ, RZ, -R2 ;  /* 0x000000ffff037224 */ /* 0x000fc800078e0a02 */
[----:B------:R-:W-:-:S05]  /*11e0*/  IMAD R3, R3, UR6, R0 ;  /* 0x0000000603037c24 */ /* 0x000fca000f8e0200 */
[----:B------:R-:W-:-:S13]  /*11f0*/  ISETP.GE.U32.AND P0, PT, R3, UR6, PT ;  /* 0x0000000603007c0c */ /* 0x000fda000bf06070 */
[----:B------:R-:W-:-:S05]  /*1200*/  @P0 VIADD R3, R3, -UR6 ;  /* 0x8000000603030c36 */ /* 0x000fca0008000000 */
[----:B------:R-:W-:-:S13]  /*1210*/  ISETP.GE.U32.AND P0, PT, R3, UR6, PT ;  /* 0x0000000603007c0c */ /* 0x000fda000bf06070 */
[----:B------:R-:W-:Y:S01]  /*1220*/  @P0 VIADD R3, R3, -UR6 ;  /* 0x8000000603030c36 */ /* 0x000fe20008000000 */
[----:B------:R-:W-:-:S05]  /*1230*/  @!P1 LOP3.LUT R3, RZ, UR6, RZ, 0x33, !PT ;  /* 0x00000006ff039c12 */ /* 0x000fca000f8e33ff */
[----:B0-----:R-:W-:Y:S02]  /*1240*/  IMAD.WIDE R4, R3, 0x4, R4 ;  /* 0x0000000403047825 */ /* 0x001fe400078e0204 */
[----:B------:R-:W0:Y:S04]  /*1250*/  LDC.64 R2, c[0x0][0x380] ;  /* 0x0000e000ff027b82 */ /* 0x000e280000000a00 */
[----:B------:R-:W2:Y:S02]  /*1260*/  LDG.E R4, desc[UR4][R4.64] ;  /* 0x0000000404047981 */ /* 0x000ea4000c1e1900 */
[----:B--2---:R-:W-:-:S04]  /*1270*/  SHF.R.S32.HI R7, RZ, 0x1f, R4 ;  /* 0x0000001fff077819 */ /* 0x004fc80000011404 */
[----:B------:R-:W-:-:S04]  /*1280*/  LEA.HI R7, R7, R4, RZ, 0x6 ;  /* 0x0000000407077211 */ /* 0x000fc800078f30ff */
[----:B------:R-:W-:-:S05]  /*1290*/  LEA.HI.SX32 R9, R7, R6, 0x1a ;  /* 0x0000000607097211 */ /* 0x000fca00078fd2ff */
[----:B0-----:R-:W-:-:S05]  /*12a0*/  IMAD.WIDE R2, R9, 0x8, R2 ;  /* 0x0000000809027825 */ /* 0x001fca00078e0202 */
[----:B------:R-:W2:Y:S01]  /*12b0*/  LDG.E R8, desc[UR4][R2.64] ;  /* 0x0000000402087981 */ /* 0x000ea2000c1e1900 */
[----:B------:R-:W-:-:S05]  /*12c0*/  LOP3.LUT R7, R7, 0xffffffc0, RZ, 0xc0, !PT ;  /* 0xffffffc007077812 */ /* 0x000fca00078ec0ff */
[----:B------:R-:W-:-:S05]  /*12d0*/  IMAD.IADD R7, R4, 0x1, -R7 ;  /* 0x0000000104077824 */ /* 0x000fca00078e0a07 */
        /* <DEDUP_REMOVED lines=13> */
[----:B------:R-:W-:-:S05]  /*13b0*/  SHF.R.S32.HI R5, RZ, 0x1f, R4 ;  /* 0x0000001fff057819 */ /* 0x000fca0000011404 */
[----:B------:R-:W-:Y:S01]  /*13c0*/  STG.E.64 desc[UR4][R2.64], R4 ;  /* 0x0000000402007986 */ /* 0x000fe2000c101b04 */
[----:B------:R-:W-:Y:S05]  /*13d0*/  EXIT ;  /* 0x000000000000794d */ /* 0x000fea0003800000 */
.L_x_3:
[----:B------:R-:W-:-:S00]  /*13e0*/  BRA `(.L_x_3) ;  /* 0xfffffffc00fc7947 */ /* 0x000fc0000383ffff */
[----:B------:R-:W-:-:S00]  /*13f0*/  NOP ;  /* 0x0000000000007918 */ /* 0x000fc00000000000 */
        /* <DEDUP_REMOVED lines=8> */
.L_x_4:


//--------------------- .nv.shared.reserved.0     --------------------------
	.section	.nv.shared.reserved.0,"aw",@nobits
	.weak		__nv_reservedSMEM_offset_0_alias
	.size		__nv_reservedSMEM_offset_0_alias, 0, 64
	.other		__nv_reservedSMEM_offset_0_alias,@"STO_CUDA_RESERVED_SHARED STV_DEFAULT"
__nv_reservedSMEM_offset_0_alias:
	.zero		0
	.zero		64


//--------------------- .nv.constant0._Z8mutationPyiPiiii --------------------------
	.section	.nv.constant0._Z8mutationPyiPiiii,"a",@progbits
	.sectionflags	@""
	.align	4
.nv.constant0._Z8mutationPyiPiiii:
	.zero		932


//--------------------- SYMBOLS --------------------------

	.type		.nv.reservedSmem.offset0,@object
	.size		.nv.reservedSmem.offset0,0x4
